	.headerflags	@"EF_CUDA_TEXMODE_UNIFIED EF_CUDA_64BIT_ADDRESS EF_CUDA_ACCELERATORS EF_CUDA_SM90 EF_CUDA_VIRTUAL_SM(EF_CUDA_SM90)"
	.elftype	@"ET_EXEC"


//--------------------- .nv.info                  --------------------------
	.section	.nv.info,"",@"SHT_CUDA_INFO"
	.align	4


	//----- nvinfo : EIATTR_REGCOUNT
	.align		4
        /*0000*/ 	.byte	0x04, 0x2f
        /*0002*/ 	.short	(.L_1 - .L_0)
	.align		4
.L_0:
        /*0004*/ 	.word	index@(triton_poi_fused_cat_42)
        /*0008*/ 	.word	0x00000016


	//----- nvinfo : EIATTR_MIN_STACK_SIZE
	.align		4
.L_1:
        /*000c*/ 	.byte	0x04, 0x12
        /*000e*/ 	.short	(.L_3 - .L_2)
	.align		4
.L_2:
        /*0010*/ 	.word	index@(triton_poi_fused_cat_42)
        /*0014*/ 	.word	0x00000000


	//----- nvinfo : EIATTR_FRAME_SIZE
	.align		4
.L_3:
        /*0018*/ 	.byte	0x04, 0x11
        /*001a*/ 	.short	(.L_5 - .L_4)
	.align		4
.L_4:
        /*001c*/ 	.word	index@(triton_poi_fused_cat_42)
        /*0020*/ 	.word	0x00000000


	//----- nvinfo : EIATTR_MIN_STACK_SIZE
	.align		4
.L_5:
        /*0024*/ 	.byte	0x04, 0x12
        /*0026*/ 	.short	(.L_7 - .L_6)
	.align		4
.L_6:
        /*0028*/ 	.word	index@(triton_poi_fused_cat_42)
        /*002c*/ 	.word	0x00000000
.L_7:


//--------------------- .nv.info.triton_poi_fused_cat_42 --------------------------
	.section	.nv.info.triton_poi_fused_cat_42,"",@"SHT_CUDA_INFO"
	.sectionflags	@""
	.align	4


	//----- nvinfo : EIATTR_CUDA_API_VERSION
	.align		4
        /*0000*/ 	.byte	0x04, 0x37
        /*0002*/ 	.short	(.L_9 - .L_8)
.L_8:
        /*0004*/ 	.word	0x0000007c


	//----- nvinfo : EIATTR_KPARAM_INFO
	.align		4
.L_9:
        /*0008*/ 	.byte	0x04, 0x17
        /*000a*/ 	.short	(.L_11 - .L_10)
.L_10:
        /*000c*/ 	.word	0x00000000
        /*0010*/ 	.short	0x0005
        /*0012*/ 	.short	0x0028
        /*0014*/ 	.byte	0x00, 0xf0, 0x11, 0x00


	//----- nvinfo : EIATTR_KPARAM_INFO
	.align		4
.L_11:
        /*0018*/ 	.byte	0x04, 0x17
        /*001a*/ 	.short	(.L_13 - .L_12)
.L_12:
        /*001c*/ 	.word	0x00000000
        /*0020*/ 	.short	0x0004
        /*0022*/ 	.short	0x0020
        /*0024*/ 	.byte	0x00, 0xf4, 0x21, 0x00


	//----- nvinfo : EIATTR_KPARAM_INFO
	.align		4
.L_13:
        /*0028*/ 	.byte	0x04, 0x17
        /*002a*/ 	.short	(.L_15 - .L_14)
.L_14:
        /*002c*/ 	.word	0x00000000
        /*0030*/ 	.short	0x0003
        /*0032*/ 	.short	0x0018
        /*0034*/ 	.byte	0x00, 0xf4, 0x21, 0x00


	//----- nvinfo : EIATTR_KPARAM_INFO
	.align		4
.L_15:
        /*0038*/ 	.byte	0x04, 0x17
        /*003a*/ 	.short	(.L_17 - .L_16)
.L_16:
        /*003c*/ 	.word	0x00000000
        /*0040*/ 	.short	0x0002
        /*0042*/ 	.short	0x0010
        /*0044*/ 	.byte	0x00, 0xf4, 0x21, 0x00


	//----- nvinfo : EIATTR_KPARAM_INFO
	.align		4
.L_17:
        /*0048*/ 	.byte	0x04, 0x17
        /*004a*/ 	.short	(.L_19 - .L_18)
.L_18:
        /*004c*/ 	.word	0x00000000
        /*0050*/ 	.short	0x0001
        /*0052*/ 	.short	0x0008
        /*0054*/ 	.byte	0x00, 0xf4, 0x21, 0x00


	//----- nvinfo : EIATTR_KPARAM_INFO
	.align		4
.L_19:
        /*0058*/ 	.byte	0x04, 0x17
        /*005a*/ 	.short	(.L_21 - .L_20)
.L_20:
        /*005c*/ 	.word	0x00000000
        /*0060*/ 	.short	0x0000
        /*0062*/ 	.short	0x0000
        /*0064*/ 	.byte	0x00, 0xf4, 0x21, 0x00


	//----- nvinfo : EIATTR_SPARSE_MMA_MASK
	.align		4
.L_21:
        /*0068*/ 	.byte	0x03, 0x50
        /*006a*/ 	.short	0x0000


	//----- nvinfo : EIATTR_MAXREG_COUNT
	.align		4
        /*006c*/ 	.byte	0x03, 0x1b
        /*006e*/ 	.short	0x00ff


	//----- nvinfo : EIATTR_EXIT_INSTR_OFFSETS
	.align		4
        /*0070*/ 	.byte	0x04, 0x1c
        /*0072*/ 	.short	(.L_23 - .L_22)


	//   ....[0]....
.L_22:
        /*0074*/ 	.word	0x00000200


	//   ....[1]....
        /*0078*/ 	.word	0x00000220


	//----- nvinfo : EIATTR_REQNTID
	.align		4
.L_23:
        /*007c*/ 	.byte	0x04, 0x10
        /*007e*/ 	.short	(.L_25 - .L_24)
.L_24:
        /*0080*/ 	.word	0x00000080
        /*0084*/ 	.word	0x00000001
        /*0088*/ 	.word	0x00000001


	//----- nvinfo : EIATTR_CBANK_PARAM_SIZE
	.align		4
.L_25:
        /*008c*/ 	.byte	0x03, 0x19
        /*008e*/ 	.short	0x002c


	//----- nvinfo : EIATTR_PARAM_CBANK
	.align		4
        /*0090*/ 	.byte	0x04, 0x0a
        /*0092*/ 	.short	(.L_27 - .L_26)
	.align		4
.L_26:
        /*0094*/ 	.word	index@(.nv.constant0.triton_poi_fused_cat_42)
        /*0098*/ 	.short	0x0210
        /*009a*/ 	.short	0x002c


	//----- nvinfo : EIATTR_SW_WAR
	.align		4
.L_27:
        /*009c*/ 	.byte	0x04, 0x36
        /*009e*/ 	.short	(.L_29 - .L_28)
.L_28:
        /*00a0*/ 	.word	0x00000008
.L_29:


//--------------------- .nv.callgraph             --------------------------
	.section	.nv.callgraph,"",@"SHT_CUDA_CALLGRAPH"
	.align	4
	.sectionentsize	8
	.align		4
        /*0000*/ 	.word	0x00000000
	.align		4
        /*0004*/ 	.word	0xffffffff
	.align		4
        /*0008*/ 	.word	0x00000000
	.align		4
        /*000c*/ 	.word	0xfffffffe
	.align		4
        /*0010*/ 	.word	0x00000000
	.align		4
        /*0014*/ 	.word	0xfffffffd
	.align		4
        /*0018*/ 	.word	0x00000000
	.align		4
        /*001c*/ 	.word	0xfffffffc


//--------------------- .text.triton_poi_fused_cat_42 --------------------------
	.section	.text.triton_poi_fused_cat_42,"ax",@progbits
	.align	128
        .global         triton_poi_fused_cat_42
        .type           triton_poi_fused_cat_42,@function
        .size           triton_poi_fused_cat_42,(.L_x_1 - triton_poi_fused_cat_42)
        .other          triton_poi_fused_cat_42,@"STO_CUDA_ENTRY STV_DEFAULT"
triton_poi_fused_cat_42:
.text.triton_poi_fused_cat_42:
[----:B------:R-:W0:Y:S01]  /*0000*/  LDC R1, c[0x0][0x28] ;  /* 0x00000a00ff017b82 */ /* 0x000e220000000800 */
[----:B------:R-:W1:Y:S07]  /*0010*/  S2R R0, SR_TID.X ;  /* 0x0000000000007919 */ /* 0x000e6e0000002100 */
[----:B------:R-:W2:Y:S01]  /*0020*/  LDC.64 R8, c[0x0][0x210] ;  /* 0x00008400ff087b82 */ /* 0x000ea20000000a00 */
[----:B------:R-:W-:Y:S01]  /*0030*/  CS2R R2, SRZ ;  /* 0x0000000000027805 */ /* 0x000fe2000001ff00 */
[----:B------:R-:W-:Y:S01]  /*0040*/  ULDC.64 UR4, c[0x0][0x208] ;  /* 0x0000820000047ab9 */ /* 0x000fe20000000a00 */
[----:B------:R-:W3:Y:S05]  /*0050*/  S2R R7, SR_CTAID.X ;  /* 0x0000000000077919 */ /* 0x000eea0000002500 */
[----:B------:R-:W4:Y:S08]  /*0060*/  LDC.64 R10, c[0x0][0x218] ;  /* 0x00008600ff0a7b82 */ /* 0x000f300000000a00 */
[----:B------:R-:W5:Y:S08]  /*0070*/  LDC.64 R12, c[0x0][0x220] ;  /* 0x00008800ff0c7b82 */ /* 0x000f700000000a00 */
[----:B------:R-:W4:Y:S01]  /*0080*/  LDC.64 R4, c[0x0][0x228] ;  /* 0x00008a00ff047b82 */ /* 0x000f220000000a00 */
[----:B-1----:R-:W-:-:S05]  /*0090*/  IMAD.SHL.U32 R0, R0, 0x2, RZ ;  /* 0x0000000200007824 */ /* 0x002fca00078e00ff */
[----:B------:R-:W-:-:S05]  /*00a0*/  LOP3.LUT R0, R0, 0xfe, RZ, 0xc0, !PT ;  /* 0x000000fe00007812 */ /* 0x000fca00078ec0ff */
[----:B---3--:R-:W-:-:S04]  /*00b0*/  IMAD R7, R7, 0x100, R0 ;  /* 0x0000010007077824 */ /* 0x008fc800078e0200 */
[C---:B--2---:R-:W-:Y:S01]  /*00c0*/  IMAD.WIDE R8, R7.reuse, 0x4, R8 ;  /* 0x0000000407087825 */ /* 0x044fe200078e0208 */
[----:B------:R-:W-:-:S13]  /*00d0*/  ISETP.GE.AND P0, PT, R7, 0x800, PT ;  /* 0x000008000700780c */ /* 0x000fda0003f06270 */
[----:B------:R4:W2:Y:S01]  /*00e0*/  @!P0 LDG.E.64 R2, desc[UR4][R8.64] ;  /* 0x0000000408028981 */ /* 0x0008a2000c1e1b00 */
[----:B------:R-:W-:-:S04]  /*00f0*/  SHF.R.S32.HI R0, RZ, 0x1f, R7 ;  /* 0x0000001fff007819 */ /* 0x000fc80000011407 */
[----:B------:R-:W-:-:S04]  /*0100*/  LEA.HI R0, R0, R7, RZ, 0x9 ;  /* 0x0000000700007211 */ /* 0x000fc800078f48ff */
[----:B------:R-:W-:Y:S02]  /*0110*/  LOP3.LUT R14, R0, 0xfffffe00, RZ, 0xc0, !PT ;  /* 0xfffffe00000e7812 */ /* 0x000fe400078ec0ff */
[----:B------:R-:W-:Y:S02]  /*0120*/  SHF.R.S32.HI R0, RZ, 0x9, R0 ;  /* 0x00000009ff007819 */ /* 0x000fe40000011400 */
[----:B------:R-:W-:Y:S02]  /*0130*/  IADD3 R15, R7, -R14, RZ ;  /* 0x8000000e070f7210 */ /* 0x000fe40007ffe0ff */
[----:B------:R-:W1:Y:S03]  /*0140*/  LDC.64 R6, c[0x0][0x230] ;  /* 0x00008c00ff067b82 */ /* 0x000e660000000a00 */
[----:B------:R-:W-:-:S04]  /*0150*/  IMAD R15, R0, 0x2400, R15 ;  /* 0x00002400000f7824 */ /* 0x000fc800078e020f */
[----:B------:R-:W-:Y:S02]  /*0160*/  IMAD.IADD R17, R14, 0x1, R15 ;  /* 0x000000010e117824 */ /* 0x000fe400078e020f */
[----:B----4-:R-:W-:-:S03]  /*0170*/  IMAD.WIDE R8, R15, 0x4, R10 ;  /* 0x000000040f087825 */ /* 0x010fc600078e020a */
[----:B------:R-:W-:Y:S01]  /*0180*/  IADD3 R19, R14, R17, RZ ;  /* 0x000000110e137210 */ /* 0x000fe20007ffe0ff */
[----:B-----5:R-:W-:-:S04]  /*0190*/  IMAD.WIDE R10, R17, 0x4, R12 ;  /* 0x00000004110a7825 */ /* 0x020fc800078e020c */
[----:B0-----:R-:W-:Y:S01]  /*01a0*/  IMAD.WIDE R4, R19, 0x4, R4 ;  /* 0x0000000413047825 */ /* 0x001fe200078e0204 */
[----:B------:R-:W-:-:S05]  /*01b0*/  IADD3 R19, R14, R19, RZ ;  /* 0x000000130e137210 */ /* 0x000fca0007ffe0ff */
[----:B-1----:R-:W-:Y:S01]  /*01c0*/  IMAD.WIDE R6, R19, 0x4, R6 ;  /* 0x0000000413067825 */ /* 0x002fe200078e0206 */
[----:B--2---:R0:W-:Y:S04]  /*01d0*/  @!P0 STG.E.64 desc[UR4][R8.64], R2 ;  /* 0x0000000208008986 */ /* 0x0041e8000c101b04 */
[----:B------:R0:W-:Y:S04]  /*01e0*/  @!P0 STG.E.64 desc[UR4][R10.64], R2 ;  /* 0x000000020a008986 */ /* 0x0001e8000c101b04 */
[----:B------:R0:W-:Y:S02]  /*01f0*/  @!P0 STG.E.64 desc[UR4][R4.64], R2 ;  /* 0x0000000204008986 */ /* 0x0001e4000c101b04 */
[----:B0-----:R-:W-:Y:S05]  /*0200*/  @P0 EXIT ;  /* 0x000000000000094d */ /* 0x001fea0003800000 */
[----:B------:R-:W-:Y:S01]  /*0210*/  STG.E.64 desc[UR4][R6.64], R2 ;  /* 0x0000000206007986 */ /* 0x000fe2000c101b04 */
[----:B------:R-:W-:Y:S05]  /*0220*/  EXIT ;  /* 0x000000000000794d */ /* 0x000fea0003800000 */
.L_x_0:
[----:B------:R-:W-:-:S00]  /*0230*/  BRA `(.L_x_0) ;  /* 0xfffffffc00fc7947 */ /* 0x000fc0000383ffff */
[----:B------:R-:W-:-:S00]  /*0240*/  NOP ;  /* 0x0000000000007918 */ /* 0x000fc00000000000 */
        /* <DEDUP_REMOVED lines=11> */
.L_x_1:


//--------------------- .nv.constant0.triton_poi_fused_cat_42 --------------------------
	.section	.nv.constant0.triton_poi_fused_cat_42,"a",@progbits
	.sectionflags	@""
	.align	4
.nv.constant0.triton_poi_fused_cat_42:
	.zero		572
